//
// Generated by NVIDIA NVVM Compiler
//
// Compiler Build ID: CL-36424714
// Cuda compilation tools, release 13.0, V13.0.88
// Based on NVVM 20.0.0
//

.version 9.0
.target sm_100
.address_size 64

	// .globl	_Z16tiledSgemmKernelPKfS0_Pfi
// _ZZ16tiledSgemmKernelPKfS0_PfiE6A_tile has been demoted
// _ZZ16tiledSgemmKernelPKfS0_PfiE6B_tile has been demoted

.visible .entry _Z16tiledSgemmKernelPKfS0_Pfi(
	.param .u64 .ptr .align 1 _Z16tiledSgemmKernelPKfS0_Pfi_param_0,
	.param .u64 .ptr .align 1 _Z16tiledSgemmKernelPKfS0_Pfi_param_1,
	.param .u64 .ptr .align 1 _Z16tiledSgemmKernelPKfS0_Pfi_param_2,
	.param .u32 _Z16tiledSgemmKernelPKfS0_Pfi_param_3
)
{
	.reg .pred 	%p<11>;
	.reg .b32 	%r<93>;
	.reg .b32 	%f<73>;
	.reg .b64 	%rd<13>;
	// demoted variable
	.shared .align 4 .b8 _ZZ16tiledSgemmKernelPKfS0_PfiE6A_tile[4096];
	// demoted variable
	.shared .align 4 .b8 _ZZ16tiledSgemmKernelPKfS0_PfiE6B_tile[4096];
	ld.param.u64 	%rd3, [_Z16tiledSgemmKernelPKfS0_Pfi_param_0];
	ld.param.u64 	%rd4, [_Z16tiledSgemmKernelPKfS0_Pfi_param_1];
	ld.param.u64 	%rd5, [_Z16tiledSgemmKernelPKfS0_Pfi_param_2];
	ld.param.u32 	%r30, [_Z16tiledSgemmKernelPKfS0_Pfi_param_3];
	mov.u32 	%r31, %ntid.y;
	mov.u32 	%r32, %ctaid.y;
	mov.u32 	%r1, %tid.y;
	mad.lo.s32 	%r2, %r31, %r32, %r1;
	mov.u32 	%r3, %ntid.x;
	mov.u32 	%r33, %ctaid.x;
	mov.u32 	%r4, %tid.x;
	mad.lo.s32 	%r5, %r3, %r33, %r4;
	setp.lt.s32 	%p1, %r30, 1;
	mov.f32 	%f71, 0f00000000;
	@%p1 bra 	$L__BB0_14;
	mad.lo.s32 	%r6, %r30, %r2, %r4;
	mul.lo.s32 	%r7, %r1, %r3;
	add.s32 	%r35, %r7, %r4;
	shl.b32 	%r36, %r35, 2;
	mov.u32 	%r37, _ZZ16tiledSgemmKernelPKfS0_PfiE6A_tile;
	add.s32 	%r8, %r37, %r36;
	mov.u32 	%r38, _ZZ16tiledSgemmKernelPKfS0_PfiE6B_tile;
	add.s32 	%r9, %r38, %r36;
	and.b32  	%r10, %r3, 7;
	and.b32  	%r11, %r3, 2040;
	and.b32  	%r39, %r3, -8;
	neg.s32 	%r12, %r39;
	shl.b32 	%r40, %r4, 2;
	add.s32 	%r13, %r38, %r40;
	shl.b32 	%r14, %r3, 5;
	shl.b32 	%r41, %r7, 2;
	add.s32 	%r42, %r41, %r37;
	add.s32 	%r15, %r42, 16;
	shl.b32 	%r16, %r3, 2;
	cvta.to.global.u64 	%rd1, %rd3;
	cvta.to.global.u64 	%rd2, %rd4;
	mov.f32 	%f71, 0f00000000;
	mov.b32 	%r86, 0;
$L__BB0_2:
	setp.lt.u32 	%p2, %r3, 8;
	bar.sync 	0;
	add.s32 	%r44, %r6, %r86;
	mul.wide.s32 	%rd6, %r44, 4;
	add.s64 	%rd7, %rd1, %rd6;
	ld.global.f32 	%f18, [%rd7];
	st.shared.f32 	[%r8], %f18;
	add.s32 	%r45, %r86, %r1;
	mad.lo.s32 	%r46, %r45, %r30, %r5;
	mul.wide.s32 	%rd8, %r46, 4;
	add.s64 	%rd9, %rd2, %rd8;
	ld.global.f32 	%f19, [%rd9];
	st.shared.f32 	[%r9], %f19;
	bar.sync 	0;
	mov.b32 	%r91, 0;
	@%p2 bra 	$L__BB0_5;
	mov.u32 	%r87, %r15;
	mov.u32 	%r88, %r13;
	mov.u32 	%r89, %r12;
$L__BB0_4:
	.pragma "nounroll";
	ld.shared.f32 	%f20, [%r87+-16];
	ld.shared.f32 	%f21, [%r88];
	fma.rn.f32 	%f22, %f20, %f21, %f71;
	ld.shared.f32 	%f23, [%r87+-12];
	add.s32 	%r47, %r88, %r16;
	ld.shared.f32 	%f24, [%r47];
	fma.rn.f32 	%f25, %f23, %f24, %f22;
	ld.shared.f32 	%f26, [%r87+-8];
	add.s32 	%r48, %r47, %r16;
	ld.shared.f32 	%f27, [%r48];
	fma.rn.f32 	%f28, %f26, %f27, %f25;
	ld.shared.f32 	%f29, [%r87+-4];
	add.s32 	%r49, %r48, %r16;
	ld.shared.f32 	%f30, [%r49];
	fma.rn.f32 	%f31, %f29, %f30, %f28;
	ld.shared.f32 	%f32, [%r87];
	add.s32 	%r50, %r49, %r16;
	ld.shared.f32 	%f33, [%r50];
	fma.rn.f32 	%f34, %f32, %f33, %f31;
	ld.shared.f32 	%f35, [%r87+4];
	add.s32 	%r51, %r50, %r16;
	ld.shared.f32 	%f36, [%r51];
	fma.rn.f32 	%f37, %f35, %f36, %f34;
	ld.shared.f32 	%f38, [%r87+8];
	add.s32 	%r52, %r51, %r16;
	ld.shared.f32 	%f39, [%r52];
	fma.rn.f32 	%f40, %f38, %f39, %f37;
	ld.shared.f32 	%f41, [%r87+12];
	add.s32 	%r53, %r52, %r16;
	ld.shared.f32 	%f42, [%r53];
	fma.rn.f32 	%f71, %f41, %f42, %f40;
	add.s32 	%r89, %r89, 8;
	add.s32 	%r88, %r88, %r14;
	add.s32 	%r87, %r87, 32;
	setp.ne.s32 	%p3, %r89, 0;
	mov.u32 	%r91, %r11;
	@%p3 bra 	$L__BB0_4;
$L__BB0_5:
	setp.eq.s32 	%p4, %r10, 0;
	@%p4 bra 	$L__BB0_13;
	add.s32 	%r54, %r10, -1;
	setp.lt.u32 	%p5, %r54, 3;
	@%p5 bra 	$L__BB0_8;
	add.s32 	%r55, %r91, %r7;
	shl.b32 	%r56, %r55, 2;
	mov.u32 	%r57, _ZZ16tiledSgemmKernelPKfS0_PfiE6A_tile;
	add.s32 	%r58, %r57, %r56;
	ld.shared.f32 	%f44, [%r58];
	mad.lo.s32 	%r59, %r91, %r3, %r4;
	shl.b32 	%r60, %r59, 2;
	mov.u32 	%r61, _ZZ16tiledSgemmKernelPKfS0_PfiE6B_tile;
	add.s32 	%r62, %r61, %r60;
	ld.shared.f32 	%f45, [%r62];
	fma.rn.f32 	%f46, %f44, %f45, %f71;
	ld.shared.f32 	%f47, [%r58+4];
	add.s32 	%r63, %r62, %r16;
	ld.shared.f32 	%f48, [%r63];
	fma.rn.f32 	%f49, %f47, %f48, %f46;
	ld.shared.f32 	%f50, [%r58+8];
	add.s32 	%r64, %r63, %r16;
	ld.shared.f32 	%f51, [%r64];
	fma.rn.f32 	%f52, %f50, %f51, %f49;
	ld.shared.f32 	%f53, [%r58+12];
	add.s32 	%r65, %r64, %r16;
	ld.shared.f32 	%f54, [%r65];
	fma.rn.f32 	%f71, %f53, %f54, %f52;
	add.s32 	%r91, %r91, 4;
$L__BB0_8:
	and.b32  	%r66, %r3, 3;
	setp.eq.s32 	%p6, %r66, 0;
	@%p6 bra 	$L__BB0_13;
	setp.eq.s32 	%p7, %r66, 1;
	@%p7 bra 	$L__BB0_11;
	add.s32 	%r67, %r91, %r7;
	shl.b32 	%r68, %r67, 2;
	mov.u32 	%r69, _ZZ16tiledSgemmKernelPKfS0_PfiE6A_tile;
	add.s32 	%r70, %r69, %r68;
	ld.shared.f32 	%f56, [%r70];
	mad.lo.s32 	%r71, %r91, %r3, %r4;
	shl.b32 	%r72, %r71, 2;
	mov.u32 	%r73, _ZZ16tiledSgemmKernelPKfS0_PfiE6B_tile;
	add.s32 	%r74, %r73, %r72;
	ld.shared.f32 	%f57, [%r74];
	fma.rn.f32 	%f58, %f56, %f57, %f71;
	ld.shared.f32 	%f59, [%r70+4];
	add.s32 	%r75, %r74, %r16;
	ld.shared.f32 	%f60, [%r75];
	fma.rn.f32 	%f71, %f59, %f60, %f58;
	add.s32 	%r91, %r91, 2;
$L__BB0_11:
	and.b32  	%r76, %r3, 1;
	setp.eq.b32 	%p8, %r76, 1;
	not.pred 	%p9, %p8;
	@%p9 bra 	$L__BB0_13;
	add.s32 	%r77, %r91, %r7;
	shl.b32 	%r78, %r77, 2;
	mov.u32 	%r79, _ZZ16tiledSgemmKernelPKfS0_PfiE6A_tile;
	add.s32 	%r80, %r79, %r78;
	ld.shared.f32 	%f61, [%r80];
	mad.lo.s32 	%r81, %r91, %r3, %r4;
	shl.b32 	%r82, %r81, 2;
	mov.u32 	%r83, _ZZ16tiledSgemmKernelPKfS0_PfiE6B_tile;
	add.s32 	%r84, %r83, %r82;
	ld.shared.f32 	%f62, [%r84];
	fma.rn.f32 	%f71, %f61, %f62, %f71;
$L__BB0_13:
	add.s32 	%r86, %r86, %r3;
	setp.lt.s32 	%p10, %r86, %r30;
	@%p10 bra 	$L__BB0_2;
$L__BB0_14:
	cvta.to.global.u64 	%rd10, %rd5;
	mad.lo.s32 	%r85, %r30, %r2, %r5;
	mul.wide.s32 	%rd11, %r85, 4;
	add.s64 	%rd12, %rd10, %rd11;
	st.global.f32 	[%rd12], %f71;
	ret;

}


// ===== COMPILED SASS (sm_100) =====

	.target	sm_100

	.elftype	@"ET_EXEC"


//--------------------- .note.nv.tkinfo           --------------------------
	.section	.note.nv.tkinfo,"",@"SHT_NOTE"
	.sectionflags	@"SHF_NOTE_NV_TKINFO"
	.tkinfo
        /*0018*/ 	.word	0x00000002
        /*0030*/ 	.string	""
        /*0030*/ 	.string	"ptxas"
        /*0030*/ 	.string	"Cuda compilation tools, release 13.0, V13.0.88"
        /*0030*/ 	.string	"Build cuda_13.0.r13.0/compiler.36424714_0"
        /*0030*/ 	.string	"-arch sm_100 -m 64 "



//--------------------- .note.nv.cuinfo           --------------------------
	.section	.note.nv.cuinfo,"",@"SHT_NOTE"
	.sectionflags	@"SHF_NOTE_NV_CUINFO"
        /*0018*/ 	.short	0x0002
        /*001a*/ 	.short	0x0064
        /*001c*/ 	.short	0x0082
	.zero		2


//--------------------- .nv.info                  --------------------------
	.section	.nv.info,"",@"SHT_CUDA_INFO"
	.align	4


	//----- nvinfo : EIATTR_REGCOUNT
	.align		4
        /*0000*/ 	.byte	0x04, 0x2f
        /*0002*/ 	.short	(.L_1 - .L_0)
	.align		4
.L_0:
        /*0004*/ 	.word	index@(_Z16tiledSgemmKernelPKfS0_Pfi)
        /*0008*/ 	.word	0x00000020


	//----- nvinfo : EIATTR_FRAME_SIZE
	.align		4
.L_1:
        /*000c*/ 	.byte	0x04, 0x11
        /*000e*/ 	.short	(.L_3 - .L_2)
	.align		4
.L_2:
        /*0010*/ 	.word	index@(_Z16tiledSgemmKernelPKfS0_Pfi)
        /*0014*/ 	.word	0x00000000


	//----- nvinfo : EIATTR_MIN_STACK_SIZE
	.align		4
.L_3:
        /*0018*/ 	.byte	0x04, 0x12
        /*001a*/ 	.short	(.L_5 - .L_4)
	.align		4
.L_4:
        /*001c*/ 	.word	index@(_Z16tiledSgemmKernelPKfS0_Pfi)
        /*0020*/ 	.word	0x00000000
.L_5:


//--------------------- .nv.compat                --------------------------
	.section	.nv.compat,"",@"SHT_CUDA_COMPAT_INFO"
	.align	4
        /*0000*/ 	.byte	0x02, 0x09, 0x00, 0x00, 0x02, 0x02, 0x01, 0x00, 0x02, 0x05, 0x05, 0x00, 0x03, 0x07, 0x01, 0x01
        /*0010*/ 	.byte	0x02, 0x03, 0x00, 0x00, 0x02, 0x06, 0x01, 0x00, 0x04, 0x0b, 0x08, 0x00, 0x09, 0x00, 0x00, 0x00
        /*0020*/ 	.byte	0x00, 0x00, 0x00, 0x00


//--------------------- .nv.info._Z16tiledSgemmKernelPKfS0_Pfi --------------------------
	.section	.nv.info._Z16tiledSgemmKernelPKfS0_Pfi,"",@"SHT_CUDA_INFO"
	.sectionflags	@""
	.align	4


	//----- nvinfo : EIATTR_CUDA_API_VERSION
	.align		4
        /*0000*/ 	.byte	0x04, 0x37
        /*0002*/ 	.short	(.L_7 - .L_6)
.L_6:
        /*0004*/ 	.word	0x00000082


	//----- nvinfo : EIATTR_KPARAM_INFO
	.align		4
.L_7:
        /*0008*/ 	.byte	0x04, 0x17
        /*000a*/ 	.short	(.L_9 - .L_8)
.L_8:
        /*000c*/ 	.word	0x00000000
        /*0010*/ 	.short	0x0003
        /*0012*/ 	.short	0x0018
        /*0014*/ 	.byte	0x00, 0xf0, 0x11, 0x00


	//----- nvinfo : EIATTR_KPARAM_INFO
	.align		4
.L_9:
        /*0018*/ 	.byte	0x04, 0x17
        /*001a*/ 	.short	(.L_11 - .L_10)
.L_10:
        /*001c*/ 	.word	0x00000000
        /*0020*/ 	.short	0x0002
        /*0022*/ 	.short	0x0010
        /*0024*/ 	.byte	0x00, 0xf5, 0x21, 0x00


	//----- nvinfo : EIATTR_KPARAM_INFO
	.align		4
.L_11:
        /*0028*/ 	.byte	0x04, 0x17
        /*002a*/ 	.short	(.L_13 - .L_12)
.L_12:
        /*002c*/ 	.word	0x00000000
        /*0030*/ 	.short	0x0001
        /*0032*/ 	.short	0x0008
        /*0034*/ 	.byte	0x00, 0xf5, 0x21, 0x00


	//----- nvinfo : EIATTR_KPARAM_INFO
	.align		4
.L_13:
        /*0038*/ 	.byte	0x04, 0x17
        /*003a*/ 	.short	(.L_15 - .L_14)
.L_14:
        /*003c*/ 	.word	0x00000000
        /*0040*/ 	.short	0x0000
        /*0042*/ 	.short	0x0000
        /*0044*/ 	.byte	0x00, 0xf5, 0x21, 0x00


	//----- nvinfo : EIATTR_SPARSE_MMA_MASK
	.align		4
.L_15:
        /*0048*/ 	.byte	0x03, 0x50
        /*004a*/ 	.short	0x0000


	//----- nvinfo : EIATTR_MAXREG_COUNT
	.align		4
        /*004c*/ 	.byte	0x03, 0x1b
        /*004e*/ 	.short	0x00ff


	//----- nvinfo : EIATTR_NUM_BARRIERS
	.align		4
        /*0050*/ 	.byte	0x02, 0x4c
        /*0052*/ 	.byte	0x01
	.zero		1


	//----- nvinfo : EIATTR_MERCURY_ISA_VERSION
	.align		4
        /*0054*/ 	.byte	0x03, 0x5f
        /*0056*/ 	.short	0x0101


	//----- nvinfo : EIATTR_VRC_CTA_INIT_COUNT
	.align		4
        /*0058*/ 	.byte	0x02, 0x4a
	.zero		1
	.zero		1


	//----- nvinfo : EIATTR_EXIT_INSTR_OFFSETS
	.align		4
        /*005c*/ 	.byte	0x04, 0x1c
        /*005e*/ 	.short	(.L_17 - .L_16)


	//   ....[0]....
.L_16:
        /*0060*/ 	.word	0x00000a30


	//----- nvinfo : EIATTR_CBANK_PARAM_SIZE
	.align		4
.L_17:
        /*0064*/ 	.byte	0x03, 0x19
        /*0066*/ 	.short	0x001c


	//----- nvinfo : EIATTR_PARAM_CBANK
	.align		4
        /*0068*/ 	.byte	0x04, 0x0a
        /*006a*/ 	.short	(.L_19 - .L_18)
	.align		4
.L_18:
        /*006c*/ 	.word	index@(.nv.constant0._Z16tiledSgemmKernelPKfS0_Pfi)
        /*0070*/ 	.short	0x0380
        /*0072*/ 	.short	0x001c


	//----- nvinfo : EIATTR_SW_WAR
	.align		4
.L_19:
        /*0074*/ 	.byte	0x04, 0x36
        /*0076*/ 	.short	(.L_21 - .L_20)
.L_20:
        /*0078*/ 	.word	0x00000008
.L_21:


//--------------------- .nv.callgraph             --------------------------
	.section	.nv.callgraph,"",@"SHT_CUDA_CALLGRAPH"
	.align	4
	.sectionentsize	8
	.align		4
        /*0000*/ 	.word	0x00000000
	.align		4
        /*0004*/ 	.word	0xffffffff
	.align		4
        /*0008*/ 	.word	0x00000000
	.align		4
        /*000c*/ 	.word	0xfffffffe
	.align		4
        /*0010*/ 	.word	0x00000000
	.align		4
        /*0014*/ 	.word	0xfffffffd
	.align		4
        /*0018*/ 	.word	0x00000000
	.align		4
        /*001c*/ 	.word	0xfffffffc


//--------------------- .text._Z16tiledSgemmKernelPKfS0_Pfi --------------------------
	.section	.text._Z16tiledSgemmKernelPKfS0_Pfi,"ax",@progbits
	.align	128
        .global         _Z16tiledSgemmKernelPKfS0_Pfi
        .type           _Z16tiledSgemmKernelPKfS0_Pfi,@function
        .size           _Z16tiledSgemmKernelPKfS0_Pfi,(.L_x_8 - _Z16tiledSgemmKernelPKfS0_Pfi)
        .other          _Z16tiledSgemmKernelPKfS0_Pfi,@"STO_CUDA_ENTRY STV_DEFAULT"
_Z16tiledSgemmKernelPKfS0_Pfi:
.text._Z16tiledSgemmKernelPKfS0_Pfi:
[----:B------:R-:W-:Y:S01]  /*0000*/  LDC R1, c[0x0][0x37c] ;  /* 0x0000df00ff017b82 */ /* 0x000fe20000000800 */
[----:B------:R-:W0:Y:S01]  /*0010*/  S2R R9, SR_CTAID.Y ;  /* 0x0000000000097919 */ /* 0x000e220000002600 */
[----:B------:R-:W1:Y:S06]  /*0020*/  LDCU UR7, c[0x0][0x398] ;  /* 0x00007300ff0777ac */ /* 0x000e6c0008000800 */
[----:B------:R-:W2:Y:S01]  /*0030*/  S2UR UR5, SR_CTAID.X ;  /* 0x00000000000579c3 */ /* 0x000ea20000002500 */
[----:B------:R-:W-:Y:S01]  /*0040*/  HFMA2 R19, -RZ, RZ, 0, 0 ;  /* 0x00000000ff137431 */ /* 0x000fe200000001ff */
[----:B------:R-:W0:Y:S01]  /*0050*/  S2R R0, SR_TID.Y ;  /* 0x0000000000007919 */ /* 0x000e220000002200 */
[----:B------:R-:W0:Y:S01]  /*0060*/  LDCU UR4, c[0x0][0x364] ;  /* 0x00006c80ff0477ac */ /* 0x000e220008000800 */
[----:B------:R-:W2:Y:S01]  /*0070*/  S2R R6, SR_TID.X ;  /* 0x0000000000067919 */ /* 0x000ea20000002100 */
[----:B------:R-:W3:Y:S03]  /*0080*/  LDCU.64 UR8, c[0x0][0x358] ;  /* 0x00006b00ff0877ac */ /* 0x000ee60008000a00 */
[----:B------:R-:W2:Y:S01]  /*0090*/  LDC R7, c[0x0][0x360] ;  /* 0x0000d800ff077b82 */ /* 0x000ea20000000800 */
[----:B-1----:R-:W-:Y:S01]  /*00a0*/  UISETP.GE.AND UP0, UPT, UR7, 0x1, UPT ;  /* 0x000000010700788c */ /* 0x002fe2000bf06270 */
[----:B0-----:R-:W-:-:S02]  /*00b0*/  IMAD R9, R9, UR4, R0 ;  /* 0x0000000409097c24 */ /* 0x001fc4000f8e0200 */
[----:B--2---:R-:W-:-:S06]  /*00c0*/  IMAD R8, R7, UR5, R6 ;  /* 0x0000000507087c24 */ /* 0x004fcc000f8e0206 */
[----:B---3--:R-:W-:Y:S05]  /*00d0*/  BRA.U !UP0, `(.L_x_0) ;  /* 0x0000000908447547 */ /* 0x008fea000b800000 */
[----:B------:R-:W0:Y:S01]  /*00e0*/  S2UR UR6, SR_CgaCtaId ;  /* 0x00000000000679c3 */ /* 0x000e220000008800 */
[----:B------:R-:W-:Y:S01]  /*00f0*/  UMOV UR4, 0x400 ;  /* 0x0000040000047882 */ /* 0x000fe20000000000 */
[----:B------:R-:W-:Y:S01]  /*0100*/  IMAD R11, R0, R7, RZ ;  /* 0x00000007000b7224 */ /* 0x000fe200078e02ff */
[----:B------:R-:W-:Y:S01]  /*0110*/  UIADD3 UR5, UPT, UPT, UR4, 0x1000, URZ ;  /* 0x0000100004057890 */ /* 0x000fe2000fffe0ff */
[----:B------:R-:W-:Y:S01]  /*0120*/  LOP3.LUT R14, R7, 0xfffffff8, RZ, 0xc0, !PT ;  /* 0xfffffff8070e7812 */ /* 0x000fe200078ec0ff */
[----:B------:R-:W-:Y:S01]  /*0130*/  IMAD R10, R9, UR7, R6 ;  /* 0x00000007090a7c24 */ /* 0x000fe2000f8e0206 */
[----:B------:R-:W-:Y:S01]  /*0140*/  LOP3.LUT R21, R7, 0x7, RZ, 0xc0, !PT ;  /* 0x0000000707157812 */ /* 0x000fe200078ec0ff */
[----:B------:R-:W-:Y:S01]  /*0150*/  IMAD.MOV.U32 R19, RZ, RZ, RZ ;  /* 0x000000ffff137224 */ /* 0x000fe200078e00ff */
[----:B------:R-:W-:Y:S01]  /*0160*/  IADD3 R16, PT, PT, R11, R6, RZ ;  /* 0x000000060b107210 */ /* 0x000fe20007ffe0ff */
[----:B------:R-:W-:Y:S01]  /*0170*/  IMAD.MOV.U32 R13, RZ, RZ, RZ ;  /* 0x000000ffff0d7224 */ /* 0x000fe200078e00ff */
[----:B------:R-:W-:-:S02]  /*0180*/  LOP3.LUT R12, R7, 0x7f8, RZ, 0xc0, !PT ;  /* 0x000007f8070c7812 */ /* 0x000fc400078ec0ff */
[----:B------:R-:W-:Y:S01]  /*0190*/  IADD3 R14, PT, PT, -R14, RZ, RZ ;  /* 0x000000ff0e0e7210 */ /* 0x000fe20007ffe1ff */
[----:B0-----:R-:W-:Y:S02]  /*01a0*/  ULEA UR4, UR6, UR4, 0x18 ;  /* 0x0000000406047291 */ /* 0x001fe4000f8ec0ff */
[----:B------:R-:W-:-:S04]  /*01b0*/  ULEA UR5, UR6, UR5, 0x18 ;  /* 0x0000000506057291 */ /* 0x000fc8000f8ec0ff */
[----:B------:R-:W-:Y:S02]  /*01c0*/  LEA R17, R11, UR4, 0x2 ;  /* 0x000000040b117c11 */ /* 0x000fe4000f8e10ff */
[C---:B------:R-:W-:Y:S02]  /*01d0*/  LEA R15, R16.reuse, UR4, 0x2 ;  /* 0x00000004100f7c11 */ /* 0x040fe4000f8e10ff */
[----:B------:R-:W-:Y:S01]  /*01e0*/  LEA R16, R16, UR5, 0x2 ;  /* 0x0000000510107c11 */ /* 0x000fe2000f8e10ff */
[----:B------:R-:W-:Y:S01]  /*01f0*/  VIADD R17, R17, 0x10 ;  /* 0x0000001011117836 */ /* 0x000fe20000000000 */
[----:B------:R-:W-:-:S07]  /*0200*/  LEA R18, R6, UR5, 0x2 ;  /* 0x0000000506127c11 */ /* 0x000fce000f8e10ff */
.L_x_6:
[----:B0-----:R-:W0:Y:S01]  /*0210*/  LDC.64 R4, c[0x0][0x380] ;  /* 0x0000e000ff047b82 */ /* 0x001e220000000a00 */
[----:B------:R-:W1:Y:S01]  /*0220*/  LDCU UR7, c[0x0][0x398] ;  /* 0x00007300ff0777ac */ /* 0x000e620008000800 */
[----:B------:R-:W-:Y:S01]  /*0230*/  IADD3 R25, PT, PT, R0, R13, RZ ;  /* 0x0000000d00197210 */ /* 0x000fe20007ffe0ff */
[----:B------:R-:W-:-:S05]  /*0240*/  IMAD.IADD R23, R10, 0x1, R13 ;  /* 0x000000010a177824 */ /* 0x000fca00078e020d */
[----:B------:R-:W2:Y:S01]  /*0250*/  LDC.64 R2, c[0x0][0x388] ;  /* 0x0000e200ff027b82 */ /* 0x000ea20000000a00 */
[----:B-1----:R-:W-:Y:S02]  /*0260*/  IMAD R25, R25, UR7, R8 ;  /* 0x0000000719197c24 */ /* 0x002fe4000f8e0208 */
[----:B0-----:R-:W-:-:S05]  /*0270*/  IMAD.WIDE R4, R23, 0x4, R4 ;  /* 0x0000000417047825 */ /* 0x001fca00078e0204 */
[----:B------:R-:W-:Y:S01]  /*0280*/  BAR.SYNC.DEFER_BLOCKING 0x0 ;  /* 0x0000000000007b1d */ /* 0x000fe20000010000 */
[----:B--2---:R-:W-:-:S05]  /*0290*/  IMAD.WIDE R2, R25, 0x4, R2 ;  /* 0x0000000419027825 */ /* 0x004fca00078e0202 */
[----:B------:R-:W2:Y:S04]  /*02a0*/  LDG.E R4, desc[UR8][R4.64] ;  /* 0x0000000804047981 */ /* 0x000ea8000c1e1900 */
[----:B------:R-:W3:Y:S01]  /*02b0*/  LDG.E R3, desc[UR8][R2.64] ;  /* 0x0000000802037981 */ /* 0x000ee2000c1e1900 */
[C---:B------:R-:W-:Y:S01]  /*02c0*/  ISETP.GE.U32.AND P1, PT, R7.reuse, 0x8, PT ;  /* 0x000000080700780c */ /* 0x040fe20003f26070 */
[----:B------:R-:W-:Y:S01]  /*02d0*/  IMAD.MOV.U32 R20, RZ, RZ, RZ ;  /* 0x000000ffff147224 */ /* 0x000fe200078e00ff */
[----:B------:R-:W-:-:S04]  /*02e0*/  IADD3 R13, PT, PT, R7, R13, RZ ;  /* 0x0000000d070d7210 */ /* 0x000fc80007ffe0ff */
[----:B------:R-:W-:Y:S01]  /*02f0*/  ISETP.GE.AND P0, PT, R13, UR7, PT ;  /* 0x000000070d007c0c */ /* 0x000fe2000bf06270 */
[----:B--2---:R0:W-:Y:S04]  /*0300*/  STS [R15], R4 ;  /* 0x000000040f007388 */ /* 0x0041e80000000800 */
[----:B---3--:R0:W-:Y:S01]  /*0310*/  STS [R16], R3 ;  /* 0x0000000310007388 */ /* 0x0081e20000000800 */
[----:B------:R-:W-:Y:S06]  /*0320*/  BAR.SYNC.DEFER_BLOCKING 0x0 ;  /* 0x0000000000007b1d */ /* 0x000fec0000010000 */
[----:B------:R-:W-:Y:S05]  /*0330*/  @!P1 BRA `(.L_x_1) ;  /* 0x0000000000a09947 */ /* 0x000fea0003800000 */
[----:B------:R-:W-:Y:S01]  /*0340*/  MOV R2, R17 ;  /* 0x0000001100027202 */ /* 0x000fe20000000f00 */
[----:B0-----:R-:W-:Y:S01]  /*0350*/  IMAD.MOV.U32 R4, RZ, RZ, R18 ;  /* 0x000000ffff047224 */ /* 0x001fe200078e0012 */
[----:B------:R-:W-:-:S07]  /*0360*/  MOV R3, R14 ;  /* 0x0000000e00037202 */ /* 0x000fce0000000f00 */
.L_x_2:
[----:B------:R-:W-:Y:S01]  /*0370*/  LDS R20, [R2+-0x10] ;  /* 0xfffff00002147984 */ /* 0x000fe20000000800 */
[----:B------:R-:W-:Y:S01]  /*0380*/  IMAD R24, R7, 0x4, R4 ;  /* 0x0000000407187824 */ /* 0x000fe200078e0204 */
[----:B------:R-:W-:Y:S02]  /*0390*/  IADD3 R3, PT, PT, R3, 0x8, RZ ;  /* 0x0000000803037810 */ /* 0x000fe40007ffe0ff */
[----:B------:R0:W1:Y:S02]  /*03a0*/  LDS R5, [R4] ;  /* 0x0000000004057984 */ /* 0x0000640000000800 */
[----:B------:R-:W-:Y:S02]  /*03b0*/  LEA R28, R7, R24, 0x2 ;  /* 0x00000018071c7211 */ /* 0x000fe400078e10ff */
[----:B------:R-:W-:Y:S01]  /*03c0*/  LDS R22, [R2+-0xc] ;  /* 0xfffff40002167984 */ /* 0x000fe20000000800 */
[----:B------:R-:W-:Y:S02]  /*03d0*/  ISETP.NE.AND P1, PT, R3, RZ, PT ;  /* 0x000000ff0300720c */ /* 0x000fe40003f25270 */
[C---:B------:R-:W-:Y:S01]  /*03e0*/  IMAD R25, R7.reuse, 0x4, R28 ;  /* 0x0000000407197824 */ /* 0x040fe200078e021c */
[----:B------:R-:W2:Y:S01]  /*03f0*/  LDS R23, [R24] ;  /* 0x0000000018177984 */ /* 0x000ea20000000800 */
[----:B0-----:R-:W-:-:S03]  /*0400*/  LEA R4, R7, R4, 0x5 ;  /* 0x0000000407047211 */ /* 0x001fc600078e28ff */
[----:B------:R-:W-:Y:S01]  /*0410*/  LEA R29, R7, R25, 0x2 ;  /* 0x00000019071d7211 */ /* 0x000fe200078e10ff */
[----:B------:R-:W-:Y:S01]  /*0420*/  LDS R27, [R25] ;  /* 0x00000000191b7984 */ /* 0x000fe20000000800 */
[----:B-1----:R-:W-:-:S03]  /*0430*/  FFMA R19, R20, R5, R19 ;  /* 0x0000000514137223 */ /* 0x002fc60000000013 */
[----:B------:R-:W-:Y:S04]  /*0440*/  LDS R5, [R2+-0x8] ;  /* 0xfffff80002057984 */ /* 0x000fe80000000800 */
[----:B------:R-:W0:Y:S01]  /*0450*/  LDS R20, [R28] ;  /* 0x000000001c147984 */ /* 0x000e220000000800 */
[----:B--2---:R-:W-:-:S03]  /*0460*/  FFMA R26, R22, R23, R19 ;  /* 0x00000017161a7223 */ /* 0x004fc60000000013 */
[----:B------:R-:W1:Y:S04]  /*0470*/  LDS R23, [R2+-0x4] ;  /* 0xfffffc0002177984 */ /* 0x000e680000000800 */
[----:B------:R-:W-:Y:S04]  /*0480*/  LDS R19, [R2] ;  /* 0x0000000002137984 */ /* 0x000fe80000000800 */
[----:B------:R-:W2:Y:S01]  /*0490*/  LDS R22, [R29] ;  /* 0x000000001d167984 */ /* 0x000ea20000000800 */
[----:B0-----:R-:W-:Y:S01]  /*04a0*/  FFMA R5, R5, R20, R26 ;  /* 0x0000001405057223 */ /* 0x001fe2000000001a */
[----:B------:R-:W-:-:S02]  /*04b0*/  IMAD R26, R7, 0x4, R29 ;  /* 0x00000004071a7824 */ /* 0x000fc400078e021d */
[----:B------:R-:W-:Y:S01]  /*04c0*/  LDS R20, [R2+0x4] ;  /* 0x0000040002147984 */ /* 0x000fe20000000800 */
[----:B-1----:R-:W-:Y:S02]  /*04d0*/  FFMA R24, R23, R27, R5 ;  /* 0x0000001b17187223 */ /* 0x002fe40000000005 */
[C---:B------:R-:W-:Y:S01]  /*04e0*/  LEA R28, R7.reuse, R26, 0x2 ;  /* 0x0000001a071c7211 */ /* 0x040fe200078e10ff */
[----:B------:R-:W0:Y:S04]  /*04f0*/  LDS R5, [R26] ;  /* 0x000000001a057984 */ /* 0x000e280000000800 */
[----:B------:R-:W-:Y:S02]  /*0500*/  IMAD R23, R7, 0x4, R28 ;  /* 0x0000000407177824 */ /* 0x000fe400078e021c */
[----:B--2---:R-:W-:Y:S01]  /*0510*/  FFMA R19, R19, R22, R24 ;  /* 0x0000001613137223 */ /* 0x004fe20000000018 */
[----:B------:R-:W-:Y:S04]  /*0520*/  LDS R28, [R28] ;  /* 0x000000001c1c7984 */ /* 0x000fe80000000800 */
[----:B------:R-:W1:Y:S04]  /*0530*/  LDS R22, [R2+0x8] ;  /* 0x0000080002167984 */ /* 0x000e680000000800 */
[----:B------:R-:W-:Y:S04]  /*0540*/  LDS R23, [R23] ;  /* 0x0000000017177984 */ /* 0x000fe80000000800 */
[----:B------:R2:W3:Y:S02]  /*0550*/  LDS R24, [R2+0xc] ;  /* 0x00000c0002187984 */ /* 0x0004e40000000800 */
[----:B--2---:R-:W-:-:S02]  /*0560*/  VIADD R2, R2, 0x20 ;  /* 0x0000002002027836 */ /* 0x004fc40000000000 */
[----:B0-----:R-:W-:-:S04]  /*0570*/  FFMA R5, R20, R5, R19 ;  /* 0x0000000514057223 */ /* 0x001fc80000000013 */
[----:B-1----:R-:W-:-:S04]  /*0580*/  FFMA R5, R22, R28, R5 ;  /* 0x0000001c16057223 */ /* 0x002fc80000000005 */
[----:B---3--:R-:W-:Y:S01]  /*0590*/  FFMA R19, R24, R23, R5 ;  /* 0x0000001718137223 */ /* 0x008fe20000000005 */
[----:B------:R-:W-:Y:S06]  /*05a0*/  @P1 BRA `(.L_x_2) ;  /* 0xfffffffc00701947 */ /* 0x000fec000383ffff */
[----:B------:R-:W-:-:S07]  /*05b0*/  MOV R20, R12 ;  /* 0x0000000c00147202 */ /* 0x000fce0000000f00 */
.L_x_1:
[----:B------:R-:W-:-:S13]  /*05c0*/  ISETP.NE.AND P1, PT, R21, RZ, PT ;  /* 0x000000ff1500720c */ /* 0x000fda0003f25270 */
[----:B------:R-:W-:Y:S05]  /*05d0*/  @!P1 BRA `(.L_x_3) ;  /* 0x0000000400009947 */ /* 0x000fea0003800000 */
[----:B------:R-:W-:Y:S02]  /*05e0*/  IADD3 R2, PT, PT, R21, -0x1, RZ ;  /* 0xffffffff15027810 */ /* 0x000fe40007ffe0ff */
[----:B------:R-:W-:Y:S02]  /*05f0*/  LOP3.LUT P2, R26, R7, 0x3, RZ, 0xc0, !PT ;  /* 0x00000003071a7812 */ /* 0x000fe4000784c0ff */
[----:B------:R-:W-:-:S13]  /*0600*/  ISETP.GE.U32.AND P1, PT, R2, 0x3, PT ;  /* 0x000000030200780c */ /* 0x000fda0003f26070 */
[----:B------:R-:W-:Y:S05]  /*0610*/  @!P1 BRA `(.L_x_4) ;  /* 0x0000000000649947 */ /* 0x000fea0003800000 */
[----:B------:R-:W1:Y:S01]  /*0620*/  S2UR UR5, SR_CgaCtaId ;  /* 0x00000000000579c3 */ /* 0x000e620000008800 */
[----:B------:R-:W-:Y:S01]  /*0630*/  UMOV UR4, 0x400 ;  /* 0x0000040000047882 */ /* 0x000fe20000000000 */
[C---:B0-----:R-:W-:Y:S01]  /*0640*/  IMAD R3, R20.reuse, R7, R6 ;  /* 0x0000000714037224 */ /* 0x041fe200078e0206 */
[----:B------:R-:W-:Y:S01]  /*0650*/  UIADD3 UR6, UPT, UPT, UR4, 0x1000, URZ ;  /* 0x0000100004067890 */ /* 0x000fe2000fffe0ff */
[----:B------:R-:W-:Y:S01]  /*0660*/  IMAD.IADD R2, R11, 0x1, R20 ;  /* 0x000000010b027824 */ /* 0x000fe200078e0214 */
[----:B------:R-:W-:Y:S02]  /*0670*/  IADD3 R20, PT, PT, R20, 0x4, RZ ;  /* 0x0000000414147810 */ /* 0x000fe40007ffe0ff */
[----:B-1----:R-:W-:Y:S02]  /*0680*/  ULEA UR6, UR5, UR6, 0x18 ;  /* 0x0000000605067291 */ /* 0x002fe4000f8ec0ff */
[----:B------:R-:W-:-:S04]  /*0690*/  ULEA UR4, UR5, UR4, 0x18 ;  /* 0x0000000405047291 */ /* 0x000fc8000f8ec0ff */
[----:B------:R-:W-:Y:S02]  /*06a0*/  LEA R24, R3, UR6, 0x2 ;  /* 0x0000000603187c11 */ /* 0x000fe4000f8e10ff */
[----:B------:R-:W-:Y:S02]  /*06b0*/  LEA R25, R2, UR4, 0x2 ;  /* 0x0000000402197c11 */ /* 0x000fe4000f8e10ff */
[C---:B------:R-:W-:Y:S02]  /*06c0*/  LEA R22, R7.reuse, R24, 0x2 ;  /* 0x0000001807167211 */ /* 0x040fe400078e10ff */
[----:B------:R-:W-:Y:S02]  /*06d0*/  LDS R24, [R24] ;  /* 0x0000000018187984 */ /* 0x000fe40000000800 */
[C---:B------:R-:W-:Y:S02]  /*06e0*/  LEA R28, R7.reuse, R22, 0x2 ;  /* 0x00000016071c7211 */ /* 0x040fe400078e10ff */
[----:B------:R-:W0:Y:S03]  /*06f0*/  LDS R4, [R25] ;  /* 0x0000000019047984 */ /* 0x000e260000000800 */
[----:B------:R-:W-:Y:S01]  /*0700*/  IMAD R27, R7, 0x4, R28 ;  /* 0x00000004071b7824 */ /* 0x000fe200078e021c */
[----:B------:R-:W-:Y:S04]  /*0710*/  LDS R3, [R25+0x4] ;  /* 0x0000040019037984 */ /* 0x000fe80000000800 */
[----:B------:R-:W1:Y:S04]  /*0720*/  LDS R22, [R22] ;  /* 0x0000000016167984 */ /* 0x000e680000000800 */
[----:B------:R-:W-:Y:S04]  /*0730*/  LDS R2, [R28] ;  /* 0x000000001c027984 */ /* 0x000fe80000000800 */
[----:B------:R-:W2:Y:S04]  /*0740*/  LDS R23, [R25+0x8] ;  /* 0x0000080019177984 */ /* 0x000ea80000000800 */
[----:B------:R-:W-:Y:S04]  /*0750*/  LDS R5, [R25+0xc] ;  /* 0x00000c0019057984 */ /* 0x000fe80000000800 */
[----:B------:R-:W3:Y:S01]  /*0760*/  LDS R27, [R27] ;  /* 0x000000001b1b7984 */ /* 0x000ee20000000800 */
[----:B0-----:R-:W-:-:S04]  /*0770*/  FFMA R4, R4, R24, R19 ;  /* 0x0000001804047223 */ /* 0x001fc80000000013 */
[----:B-1----:R-:W-:-:S04]  /*0780*/  FFMA R4, R3, R22, R4 ;  /* 0x0000001603047223 */ /* 0x002fc80000000004 */
[----:B--2---:R-:W-:-:S04]  /*0790*/  FFMA R2, R23, R2, R4 ;  /* 0x0000000217027223 */ /* 0x004fc80000000004 */
[----:B---3--:R-:W-:-:S07]  /*07a0*/  FFMA R19, R5, R27, R2 ;  /* 0x0000001b05137223 */ /* 0x008fce0000000002 */
.L_x_4:
[----:B------:R-:W-:Y:S05]  /*07b0*/  @!P2 BRA `(.L_x_3) ;  /* 0x000000000088a947 */ /* 0x000fea0003800000 */
[----:B------:R-:W-:Y:S02]  /*07c0*/  ISETP.NE.AND P1, PT, R26, 0x1, PT ;  /* 0x000000011a00780c */ /* 0x000fe40003f25270 */
[----:B------:R-:W-:-:S04]  /*07d0*/  LOP3.LUT R2, R7, 0x1, RZ, 0xc0, !PT ;  /* 0x0000000107027812 */ /* 0x000fc800078ec0ff */
[----:B------:R-:W-:-:S07]  /*07e0*/  ISETP.NE.U32.AND P2, PT, R2, 0x1, PT ;  /* 0x000000010200780c */ /* 0x000fce0003f45070 */
[----:B------:R-:W-:Y:S06]  /*07f0*/  @!P1 BRA `(.L_x_5) ;  /* 0x0000000000449947 */ /* 0x000fec0003800000 */
[----:B------:R-:W1:Y:S01]  /*0800*/  S2UR UR5, SR_CgaCtaId ;  /* 0x00000000000579c3 */ /* 0x000e620000008800 */
[----:B------:R-:W-:Y:S01]  /*0810*/  UMOV UR4, 0x400 ;  /* 0x0000040000047882 */ /* 0x000fe20000000000 */
[C---:B0-----:R-:W-:Y:S01]  /*0820*/  IMAD R3, R20.reuse, R7, R6 ;  /* 0x0000000714037224 */ /* 0x041fe200078e0206 */
[----:B------:R-:W-:Y:S01]  /*0830*/  UIADD3 UR6, UPT, UPT, UR4, 0x1000, URZ ;  /* 0x0000100004067890 */ /* 0x000fe2000fffe0ff */
[----:B------:R-:W-:Y:S02]  /*0840*/  IADD3 R2, PT, PT, R11, R20, RZ ;  /* 0x000000140b027210 */ /* 0x000fe40007ffe0ff */
[----:B------:R-:W-:Y:S01]  /*0850*/  IADD3 R20, PT, PT, R20, 0x2, RZ ;  /* 0x0000000214147810 */ /* 0x000fe20007ffe0ff */
[----:B-1----:R-:W-:Y:S02]  /*0860*/  ULEA UR6, UR5, UR6, 0x18 ;  /* 0x0000000605067291 */ /* 0x002fe4000f8ec0ff */
[----:B------:R-:W-:-:S04]  /*0870*/  ULEA UR4, UR5, UR4, 0x18 ;  /* 0x0000000405047291 */ /* 0x000fc8000f8ec0ff */
[----:B------:R-:W-:Y:S02]  /*0880*/  LEA R22, R3, UR6, 0x2 ;  /* 0x0000000603167c11 */ /* 0x000fe4000f8e10ff */
[----:B------:R-:W-:-:S03]  /*0890*/  LEA R2, R2, UR4, 0x2 ;  /* 0x0000000402027c11 */ /* 0x000fc6000f8e10ff */
[----:B------:R-:W-:Y:S02]  /*08a0*/  IMAD R5, R7, 0x4, R22 ;  /* 0x0000000407057824 */ /* 0x000fe400078e0216 */
[----:B------:R-:W-:Y:S04]  /*08b0*/  LDS R4, [R2] ;  /* 0x0000000002047984 */ /* 0x000fe80000000800 */
[----:B------:R-:W0:Y:S04]  /*08c0*/  LDS R22, [R22] ;  /* 0x0000000016167984 */ /* 0x000e280000000800 */
[----:B------:R-:W-:Y:S04]  /*08d0*/  LDS R3, [R2+0x4] ;  /* 0x0000040002037984 */ /* 0x000fe80000000800 */
[----:B------:R-:W1:Y:S01]  /*08e0*/  LDS R5, [R5] ;  /* 0x0000000005057984 */ /* 0x000e620000000800 */
[----:B0-----:R-:W-:-:S04]  /*08f0*/  FFMA R4, R4, R22, R19 ;  /* 0x0000001604047223 */ /* 0x001fc80000000013 */
[----:B-1----:R-:W-:-:S07]  /*0900*/  FFMA R19, R3, R5, R4 ;  /* 0x0000000503137223 */ /* 0x002fce0000000004 */
.L_x_5:
[----:B------:R-:W-:Y:S05]  /*0910*/  @P2 BRA `(.L_x_3) ;  /* 0x0000000000302947 */ /* 0x000fea0003800000 */
[----:B------:R-:W1:Y:S01]  /*0920*/  S2UR UR5, SR_CgaCtaId ;  /* 0x00000000000579c3 */ /* 0x000e620000008800 */
[----:B------:R-:W-:Y:S01]  /*0930*/  UMOV UR4, 0x400 ;  /* 0x0000040000047882 */ /* 0x000fe20000000000 */
[-C--:B0-----:R-:W-:Y:S01]  /*0940*/  IMAD R3, R7, R20.reuse, R6 ;  /* 0x0000001407037224 */ /* 0x081fe200078e0206 */
[----:B------:R-:W-:Y:S01]  /*0950*/  UIADD3 UR6, UPT, UPT, UR4, 0x1000, URZ ;  /* 0x0000100004067890 */ /* 0x000fe2000fffe0ff */
[----:B------:R-:W-:Y:S01]  /*0960*/  IADD3 R2, PT, PT, R11, R20, RZ ;  /* 0x000000140b027210 */ /* 0x000fe20007ffe0ff */
[----:B-1----:R-:W-:Y:S02]  /*0970*/  ULEA UR4, UR5, UR4, 0x18 ;  /* 0x0000000405047291 */ /* 0x002fe4000f8ec0ff */
[----:B------:R-:W-:-:S04]  /*0980*/  ULEA UR6, UR5, UR6, 0x18 ;  /* 0x0000000605067291 */ /* 0x000fc8000f8ec0ff */
[----:B------:R-:W-:Y:S02]  /*0990*/  LEA R2, R2, UR4, 0x2 ;  /* 0x0000000402027c11 */ /* 0x000fe4000f8e10ff */
[----:B------:R-:W-:-:S04]  /*09a0*/  LEA R3, R3, UR6, 0x2 ;  /* 0x0000000603037c11 */ /* 0x000fc8000f8e10ff */
[----:B------:R-:W-:Y:S04]  /*09b0*/  LDS R2, [R2] ;  /* 0x0000000002027984 */ /* 0x000fe80000000800 */
[----:B------:R-:W0:Y:S02]  /*09c0*/  LDS R3, [R3] ;  /* 0x0000000003037984 */ /* 0x000e240000000800 */
[----:B0-----:R-:W-:-:S07]  /*09d0*/  FFMA R19, R2, R3, R19 ;  /* 0x0000000302137223 */ /* 0x001fce0000000013 */
.L_x_3:
[----:B------:R-:W-:Y:S05]  /*09e0*/  @!P0 BRA `(.L_x_6) ;  /* 0xfffffff800088947 */ /* 0x000fea000383ffff */
.L_x_0:
[----:B0-----:R-:W0:Y:S01]  /*09f0*/  LDC.64 R2, c[0x0][0x390] ;  /* 0x0000e400ff027b82 */ /* 0x001e220000000a00 */
[----:B------:R-:W-:-:S04]  /*0a00*/  IMAD R9, R9, UR7, R8 ;  /* 0x0000000709097c24 */ /* 0x000fc8000f8e0208 */
[----:B0-----:R-:W-:-:S05]  /*0a10*/  IMAD.WIDE R2, R9, 0x4, R2 ;  /* 0x0000000409027825 */ /* 0x001fca00078e0202 */
[----:B------:R-:W-:Y:S01]  /*0a20*/  STG.E desc[UR8][R2.64], R19 ;  /* 0x0000001302007986 */ /* 0x000fe2000c101908 */
[----:B------:R-:W-:Y:S05]  /*0a30*/  EXIT ;  /* 0x000000000000794d */ /* 0x000fea0003800000 */
.L_x_7:
[----:B------:R-:W-:-:S00]  /*0a40*/  BRA `(.L_x_7) ;  /* 0xfffffffc00fc7947 */ /* 0x000fc0000383ffff */
[----:B------:R-:W-:-:S00]  /*0a50*/  NOP ;  /* 0x0000000000007918 */ /* 0x000fc00000000000 */
        /* <DEDUP_REMOVED lines=10> */
.L_x_8:


//--------------------- .nv.shared._Z16tiledSgemmKernelPKfS0_Pfi --------------------------
	.section	.nv.shared._Z16tiledSgemmKernelPKfS0_Pfi,"aw",@nobits
	.sectionflags	@""
	.align	4
.nv.shared._Z16tiledSgemmKernelPKfS0_Pfi:
	.zero		9216


//--------------------- .nv.shared.reserved.0     --------------------------
	.section	.nv.shared.reserved.0,"aw",@nobits
	.weak		__nv_reservedSMEM_offset_0_alias
	.size		__nv_reservedSMEM_offset_0_alias, 0, 64
	.other		__nv_reservedSMEM_offset_0_alias,@"STO_CUDA_RESERVED_SHARED STV_DEFAULT"
__nv_reservedSMEM_offset_0_alias:
	.zero		0
	.zero		64


//--------------------- .nv.constant0._Z16tiledSgemmKernelPKfS0_Pfi --------------------------
	.section	.nv.constant0._Z16tiledSgemmKernelPKfS0_Pfi,"a",@progbits
	.sectionflags	@""
	.align	4
.nv.constant0._Z16tiledSgemmKernelPKfS0_Pfi:
	.zero		924


//--------------------- SYMBOLS --------------------------

	.type		.nv.reservedSmem.offset0,@object
	.size		.nv.reservedSmem.offset0,0x4
	.type		.nv.reservedSmem.cap,@object
	.size		.nv.reservedSmem.cap,0x4
